//
// Generated by NVIDIA NVVM Compiler
//
// Compiler Build ID: CL-36424714
// Cuda compilation tools, release 13.0, V13.0.88
// Based on NVVM 20.0.0
//

.version 9.0
.target sm_100
.address_size 64

	// .globl	_Z2mviPiS_PfS0_S0_

.visible .entry _Z2mviPiS_PfS0_S0_(
	.param .u32 _Z2mviPiS_PfS0_S0__param_0,
	.param .u64 .ptr .align 1 _Z2mviPiS_PfS0_S0__param_1,
	.param .u64 .ptr .align 1 _Z2mviPiS_PfS0_S0__param_2,
	.param .u64 .ptr .align 1 _Z2mviPiS_PfS0_S0__param_3,
	.param .u64 .ptr .align 1 _Z2mviPiS_PfS0_S0__param_4,
	.param .u64 .ptr .align 1 _Z2mviPiS_PfS0_S0__param_5
)
{
	.reg .pred 	%p<11>;
	.reg .b32 	%r<65>;
	.reg .b32 	%f<112>;
	.reg .b64 	%rd<87>;

	ld.param.u32 	%r23, [_Z2mviPiS_PfS0_S0__param_0];
	ld.param.u64 	%rd6, [_Z2mviPiS_PfS0_S0__param_1];
	ld.param.u64 	%rd8, [_Z2mviPiS_PfS0_S0__param_2];
	ld.param.u64 	%rd9, [_Z2mviPiS_PfS0_S0__param_3];
	ld.param.u64 	%rd10, [_Z2mviPiS_PfS0_S0__param_4];
	ld.param.u64 	%rd7, [_Z2mviPiS_PfS0_S0__param_5];
	cvta.to.global.u64 	%rd1, %rd10;
	cvta.to.global.u64 	%rd2, %rd8;
	cvta.to.global.u64 	%rd3, %rd9;
	mov.u32 	%r24, %tid.x;
	mov.u32 	%r25, %ctaid.x;
	mov.u32 	%r26, %ntid.x;
	mad.lo.s32 	%r1, %r25, %r26, %r24;
	setp.ge.s32 	%p1, %r1, %r23;
	@%p1 bra 	$L__BB0_15;
	cvta.to.global.u64 	%rd11, %rd6;
	mul.wide.s32 	%rd12, %r1, 4;
	add.s64 	%rd13, %rd11, %rd12;
	ld.global.u32 	%r60, [%rd13];
	ld.global.u32 	%r3, [%rd13+4];
	setp.ge.s32 	%p2, %r60, %r3;
	mov.f32 	%f111, 0f00000000;
	@%p2 bra 	$L__BB0_14;
	sub.s32 	%r4, %r3, %r60;
	and.b32  	%r5, %r4, 15;
	sub.s32 	%r27, %r60, %r3;
	setp.gt.u32 	%p3, %r27, -16;
	mov.f32 	%f111, 0f00000000;
	@%p3 bra 	$L__BB0_5;
	and.b32  	%r28, %r4, -16;
	neg.s32 	%r58, %r28;
	add.s64 	%rd4, %rd3, 32;
	add.s64 	%rd5, %rd2, 32;
	mov.f32 	%f111, 0f00000000;
$L__BB0_4:
	.pragma "nounroll";
	mul.wide.s32 	%rd14, %r60, 4;
	add.s64 	%rd15, %rd4, %rd14;
	add.s64 	%rd16, %rd5, %rd14;
	ld.global.f32 	%f18, [%rd15+-32];
	ld.global.u32 	%r29, [%rd16+-32];
	mul.wide.s32 	%rd17, %r29, 4;
	add.s64 	%rd18, %rd1, %rd17;
	ld.global.f32 	%f19, [%rd18];
	fma.rn.f32 	%f20, %f18, %f19, %f111;
	ld.global.f32 	%f21, [%rd15+-28];
	ld.global.u32 	%r30, [%rd16+-28];
	mul.wide.s32 	%rd19, %r30, 4;
	add.s64 	%rd20, %rd1, %rd19;
	ld.global.f32 	%f22, [%rd20];
	fma.rn.f32 	%f23, %f21, %f22, %f20;
	ld.global.f32 	%f24, [%rd15+-24];
	ld.global.u32 	%r31, [%rd16+-24];
	mul.wide.s32 	%rd21, %r31, 4;
	add.s64 	%rd22, %rd1, %rd21;
	ld.global.f32 	%f25, [%rd22];
	fma.rn.f32 	%f26, %f24, %f25, %f23;
	ld.global.f32 	%f27, [%rd15+-20];
	ld.global.u32 	%r32, [%rd16+-20];
	mul.wide.s32 	%rd23, %r32, 4;
	add.s64 	%rd24, %rd1, %rd23;
	ld.global.f32 	%f28, [%rd24];
	fma.rn.f32 	%f29, %f27, %f28, %f26;
	ld.global.f32 	%f30, [%rd15+-16];
	ld.global.u32 	%r33, [%rd16+-16];
	mul.wide.s32 	%rd25, %r33, 4;
	add.s64 	%rd26, %rd1, %rd25;
	ld.global.f32 	%f31, [%rd26];
	fma.rn.f32 	%f32, %f30, %f31, %f29;
	ld.global.f32 	%f33, [%rd15+-12];
	ld.global.u32 	%r34, [%rd16+-12];
	mul.wide.s32 	%rd27, %r34, 4;
	add.s64 	%rd28, %rd1, %rd27;
	ld.global.f32 	%f34, [%rd28];
	fma.rn.f32 	%f35, %f33, %f34, %f32;
	ld.global.f32 	%f36, [%rd15+-8];
	ld.global.u32 	%r35, [%rd16+-8];
	mul.wide.s32 	%rd29, %r35, 4;
	add.s64 	%rd30, %rd1, %rd29;
	ld.global.f32 	%f37, [%rd30];
	fma.rn.f32 	%f38, %f36, %f37, %f35;
	ld.global.f32 	%f39, [%rd15+-4];
	ld.global.u32 	%r36, [%rd16+-4];
	mul.wide.s32 	%rd31, %r36, 4;
	add.s64 	%rd32, %rd1, %rd31;
	ld.global.f32 	%f40, [%rd32];
	fma.rn.f32 	%f41, %f39, %f40, %f38;
	ld.global.f32 	%f42, [%rd15];
	ld.global.u32 	%r37, [%rd16];
	mul.wide.s32 	%rd33, %r37, 4;
	add.s64 	%rd34, %rd1, %rd33;
	ld.global.f32 	%f43, [%rd34];
	fma.rn.f32 	%f44, %f42, %f43, %f41;
	ld.global.f32 	%f45, [%rd15+4];
	ld.global.u32 	%r38, [%rd16+4];
	mul.wide.s32 	%rd35, %r38, 4;
	add.s64 	%rd36, %rd1, %rd35;
	ld.global.f32 	%f46, [%rd36];
	fma.rn.f32 	%f47, %f45, %f46, %f44;
	ld.global.f32 	%f48, [%rd15+8];
	ld.global.u32 	%r39, [%rd16+8];
	mul.wide.s32 	%rd37, %r39, 4;
	add.s64 	%rd38, %rd1, %rd37;
	ld.global.f32 	%f49, [%rd38];
	fma.rn.f32 	%f50, %f48, %f49, %f47;
	ld.global.f32 	%f51, [%rd15+12];
	ld.global.u32 	%r40, [%rd16+12];
	mul.wide.s32 	%rd39, %r40, 4;
	add.s64 	%rd40, %rd1, %rd39;
	ld.global.f32 	%f52, [%rd40];
	fma.rn.f32 	%f53, %f51, %f52, %f50;
	ld.global.f32 	%f54, [%rd15+16];
	ld.global.u32 	%r41, [%rd16+16];
	mul.wide.s32 	%rd41, %r41, 4;
	add.s64 	%rd42, %rd1, %rd41;
	ld.global.f32 	%f55, [%rd42];
	fma.rn.f32 	%f56, %f54, %f55, %f53;
	ld.global.f32 	%f57, [%rd15+20];
	ld.global.u32 	%r42, [%rd16+20];
	mul.wide.s32 	%rd43, %r42, 4;
	add.s64 	%rd44, %rd1, %rd43;
	ld.global.f32 	%f58, [%rd44];
	fma.rn.f32 	%f59, %f57, %f58, %f56;
	ld.global.f32 	%f60, [%rd15+24];
	ld.global.u32 	%r43, [%rd16+24];
	mul.wide.s32 	%rd45, %r43, 4;
	add.s64 	%rd46, %rd1, %rd45;
	ld.global.f32 	%f61, [%rd46];
	fma.rn.f32 	%f62, %f60, %f61, %f59;
	ld.global.f32 	%f63, [%rd15+28];
	ld.global.u32 	%r44, [%rd16+28];
	mul.wide.s32 	%rd47, %r44, 4;
	add.s64 	%rd48, %rd1, %rd47;
	ld.global.f32 	%f64, [%rd48];
	fma.rn.f32 	%f111, %f63, %f64, %f62;
	add.s32 	%r60, %r60, 16;
	add.s32 	%r58, %r58, 16;
	setp.ne.s32 	%p4, %r58, 0;
	@%p4 bra 	$L__BB0_4;
$L__BB0_5:
	setp.eq.s32 	%p5, %r5, 0;
	@%p5 bra 	$L__BB0_14;
	and.b32  	%r12, %r4, 7;
	setp.lt.u32 	%p6, %r5, 8;
	@%p6 bra 	$L__BB0_8;
	mul.wide.s32 	%rd49, %r60, 4;
	add.s64 	%rd50, %rd3, %rd49;
	ld.global.f32 	%f66, [%rd50];
	add.s64 	%rd51, %rd2, %rd49;
	ld.global.u32 	%r45, [%rd51];
	mul.wide.s32 	%rd52, %r45, 4;
	add.s64 	%rd53, %rd1, %rd52;
	ld.global.f32 	%f67, [%rd53];
	fma.rn.f32 	%f68, %f66, %f67, %f111;
	ld.global.f32 	%f69, [%rd50+4];
	ld.global.u32 	%r46, [%rd51+4];
	mul.wide.s32 	%rd54, %r46, 4;
	add.s64 	%rd55, %rd1, %rd54;
	ld.global.f32 	%f70, [%rd55];
	fma.rn.f32 	%f71, %f69, %f70, %f68;
	ld.global.f32 	%f72, [%rd50+8];
	ld.global.u32 	%r47, [%rd51+8];
	mul.wide.s32 	%rd56, %r47, 4;
	add.s64 	%rd57, %rd1, %rd56;
	ld.global.f32 	%f73, [%rd57];
	fma.rn.f32 	%f74, %f72, %f73, %f71;
	ld.global.f32 	%f75, [%rd50+12];
	ld.global.u32 	%r48, [%rd51+12];
	mul.wide.s32 	%rd58, %r48, 4;
	add.s64 	%rd59, %rd1, %rd58;
	ld.global.f32 	%f76, [%rd59];
	fma.rn.f32 	%f77, %f75, %f76, %f74;
	ld.global.f32 	%f78, [%rd50+16];
	ld.global.u32 	%r49, [%rd51+16];
	mul.wide.s32 	%rd60, %r49, 4;
	add.s64 	%rd61, %rd1, %rd60;
	ld.global.f32 	%f79, [%rd61];
	fma.rn.f32 	%f80, %f78, %f79, %f77;
	ld.global.f32 	%f81, [%rd50+20];
	ld.global.u32 	%r50, [%rd51+20];
	mul.wide.s32 	%rd62, %r50, 4;
	add.s64 	%rd63, %rd1, %rd62;
	ld.global.f32 	%f82, [%rd63];
	fma.rn.f32 	%f83, %f81, %f82, %f80;
	ld.global.f32 	%f84, [%rd50+24];
	ld.global.u32 	%r51, [%rd51+24];
	mul.wide.s32 	%rd64, %r51, 4;
	add.s64 	%rd65, %rd1, %rd64;
	ld.global.f32 	%f85, [%rd65];
	fma.rn.f32 	%f86, %f84, %f85, %f83;
	ld.global.f32 	%f87, [%rd50+28];
	ld.global.u32 	%r52, [%rd51+28];
	mul.wide.s32 	%rd66, %r52, 4;
	add.s64 	%rd67, %rd1, %rd66;
	ld.global.f32 	%f88, [%rd67];
	fma.rn.f32 	%f111, %f87, %f88, %f86;
	add.s32 	%r60, %r60, 8;
$L__BB0_8:
	setp.eq.s32 	%p7, %r12, 0;
	@%p7 bra 	$L__BB0_14;
	and.b32  	%r15, %r4, 3;
	setp.lt.u32 	%p8, %r12, 4;
	@%p8 bra 	$L__BB0_11;
	mul.wide.s32 	%rd68, %r60, 4;
	add.s64 	%rd69, %rd3, %rd68;
	ld.global.f32 	%f90, [%rd69];
	add.s64 	%rd70, %rd2, %rd68;
	ld.global.u32 	%r53, [%rd70];
	mul.wide.s32 	%rd71, %r53, 4;
	add.s64 	%rd72, %rd1, %rd71;
	ld.global.f32 	%f91, [%rd72];
	fma.rn.f32 	%f92, %f90, %f91, %f111;
	ld.global.f32 	%f93, [%rd69+4];
	ld.global.u32 	%r54, [%rd70+4];
	mul.wide.s32 	%rd73, %r54, 4;
	add.s64 	%rd74, %rd1, %rd73;
	ld.global.f32 	%f94, [%rd74];
	fma.rn.f32 	%f95, %f93, %f94, %f92;
	ld.global.f32 	%f96, [%rd69+8];
	ld.global.u32 	%r55, [%rd70+8];
	mul.wide.s32 	%rd75, %r55, 4;
	add.s64 	%rd76, %rd1, %rd75;
	ld.global.f32 	%f97, [%rd76];
	fma.rn.f32 	%f98, %f96, %f97, %f95;
	ld.global.f32 	%f99, [%rd69+12];
	ld.global.u32 	%r56, [%rd70+12];
	mul.wide.s32 	%rd77, %r56, 4;
	add.s64 	%rd78, %rd1, %rd77;
	ld.global.f32 	%f100, [%rd78];
	fma.rn.f32 	%f111, %f99, %f100, %f98;
	add.s32 	%r60, %r60, 4;
$L__BB0_11:
	setp.eq.s32 	%p9, %r15, 0;
	@%p9 bra 	$L__BB0_14;
	neg.s32 	%r63, %r15;
$L__BB0_13:
	.pragma "nounroll";
	mul.wide.s32 	%rd79, %r60, 4;
	add.s64 	%rd80, %rd2, %rd79;
	add.s64 	%rd81, %rd3, %rd79;
	ld.global.f32 	%f101, [%rd81];
	ld.global.u32 	%r57, [%rd80];
	mul.wide.s32 	%rd82, %r57, 4;
	add.s64 	%rd83, %rd1, %rd82;
	ld.global.f32 	%f102, [%rd83];
	fma.rn.f32 	%f111, %f101, %f102, %f111;
	add.s32 	%r60, %r60, 1;
	add.s32 	%r63, %r63, 1;
	setp.ne.s32 	%p10, %r63, 0;
	@%p10 bra 	$L__BB0_13;
$L__BB0_14:
	cvta.to.global.u64 	%rd84, %rd7;
	add.s64 	%rd86, %rd84, %rd12;
	st.global.f32 	[%rd86], %f111;
$L__BB0_15:
	ret;

}


// ===== COMPILED SASS (sm_100) =====

	.target	sm_100

	.elftype	@"ET_EXEC"


//--------------------- .note.nv.tkinfo           --------------------------
	.section	.note.nv.tkinfo,"",@"SHT_NOTE"
	.sectionflags	@"SHF_NOTE_NV_TKINFO"
	.tkinfo
        /*0018*/ 	.word	0x00000002
        /*0030*/ 	.string	""
        /*0030*/ 	.string	"ptxas"
        /*0030*/ 	.string	"Cuda compilation tools, release 13.0, V13.0.88"
        /*0030*/ 	.string	"Build cuda_13.0.r13.0/compiler.36424714_0"
        /*0030*/ 	.string	"-arch sm_100 -m 64 "



//--------------------- .note.nv.cuinfo           --------------------------
	.section	.note.nv.cuinfo,"",@"SHT_NOTE"
	.sectionflags	@"SHF_NOTE_NV_CUINFO"
        /*0018*/ 	.short	0x0002
        /*001a*/ 	.short	0x0064
        /*001c*/ 	.short	0x0082
	.zero		2


//--------------------- .nv.info                  --------------------------
	.section	.nv.info,"",@"SHT_CUDA_INFO"
	.align	4


	//----- nvinfo : EIATTR_REGCOUNT
	.align		4
        /*0000*/ 	.byte	0x04, 0x2f
        /*0002*/ 	.short	(.L_1 - .L_0)
	.align		4
.L_0:
        /*0004*/ 	.word	index@(_Z2mviPiS_PfS0_S0_)
        /*0008*/ 	.word	0x00000020


	//----- nvinfo : EIATTR_FRAME_SIZE
	.align		4
.L_1:
        /*000c*/ 	.byte	0x04, 0x11
        /*000e*/ 	.short	(.L_3 - .L_2)
	.align		4
.L_2:
        /*0010*/ 	.word	index@(_Z2mviPiS_PfS0_S0_)
        /*0014*/ 	.word	0x00000000


	//----- nvinfo : EIATTR_MIN_STACK_SIZE
	.align		4
.L_3:
        /*0018*/ 	.byte	0x04, 0x12
        /*001a*/ 	.short	(.L_5 - .L_4)
	.align		4
.L_4:
        /*001c*/ 	.word	index@(_Z2mviPiS_PfS0_S0_)
        /*0020*/ 	.word	0x00000000
.L_5:


//--------------------- .nv.compat                --------------------------
	.section	.nv.compat,"",@"SHT_CUDA_COMPAT_INFO"
	.align	4
        /*0000*/ 	.byte	0x02, 0x09, 0x00, 0x00, 0x02, 0x02, 0x01, 0x00, 0x02, 0x05, 0x05, 0x00, 0x03, 0x07, 0x01, 0x01
        /*0010*/ 	.byte	0x02, 0x03, 0x00, 0x00, 0x02, 0x06, 0x01, 0x00, 0x04, 0x0b, 0x08, 0x00, 0x09, 0x00, 0x00, 0x00
        /*0020*/ 	.byte	0x00, 0x00, 0x00, 0x00


//--------------------- .nv.info._Z2mviPiS_PfS0_S0_ --------------------------
	.section	.nv.info._Z2mviPiS_PfS0_S0_,"",@"SHT_CUDA_INFO"
	.sectionflags	@""
	.align	4


	//----- nvinfo : EIATTR_CUDA_API_VERSION
	.align		4
        /*0000*/ 	.byte	0x04, 0x37
        /*0002*/ 	.short	(.L_7 - .L_6)
.L_6:
        /*0004*/ 	.word	0x00000082


	//----- nvinfo : EIATTR_KPARAM_INFO
	.align		4
.L_7:
        /*0008*/ 	.byte	0x04, 0x17
        /*000a*/ 	.short	(.L_9 - .L_8)
.L_8:
        /*000c*/ 	.word	0x00000000
        /*0010*/ 	.short	0x0005
        /*0012*/ 	.short	0x0028
        /*0014*/ 	.byte	0x00, 0xf5, 0x21, 0x00


	//----- nvinfo : EIATTR_KPARAM_INFO
	.align		4
.L_9:
        /*0018*/ 	.byte	0x04, 0x17
        /*001a*/ 	.short	(.L_11 - .L_10)
.L_10:
        /*001c*/ 	.word	0x00000000
        /*0020*/ 	.short	0x0004
        /*0022*/ 	.short	0x0020
        /*0024*/ 	.byte	0x00, 0xf5, 0x21, 0x00


	//----- nvinfo : EIATTR_KPARAM_INFO
	.align		4
.L_11:
        /*0028*/ 	.byte	0x04, 0x17
        /*002a*/ 	.short	(.L_13 - .L_12)
.L_12:
        /*002c*/ 	.word	0x00000000
        /*0030*/ 	.short	0x0003
        /*0032*/ 	.short	0x0018
        /*0034*/ 	.byte	0x00, 0xf5, 0x21, 0x00


	//----- nvinfo : EIATTR_KPARAM_INFO
	.align		4
.L_13:
        /*0038*/ 	.byte	0x04, 0x17
        /*003a*/ 	.short	(.L_15 - .L_14)
.L_14:
        /*003c*/ 	.word	0x00000000
        /*0040*/ 	.short	0x0002
        /*0042*/ 	.short	0x0010
        /*0044*/ 	.byte	0x00, 0xf5, 0x21, 0x00


	//----- nvinfo : EIATTR_KPARAM_INFO
	.align		4
.L_15:
        /*0048*/ 	.byte	0x04, 0x17
        /*004a*/ 	.short	(.L_17 - .L_16)
.L_16:
        /*004c*/ 	.word	0x00000000
        /*0050*/ 	.short	0x0001
        /*0052*/ 	.short	0x0008
        /*0054*/ 	.byte	0x00, 0xf5, 0x21, 0x00


	//----- nvinfo : EIATTR_KPARAM_INFO
	.align		4
.L_17:
        /*0058*/ 	.byte	0x04, 0x17
        /*005a*/ 	.short	(.L_19 - .L_18)
.L_18:
        /*005c*/ 	.word	0x00000000
        /*0060*/ 	.short	0x0000
        /*0062*/ 	.short	0x0000
        /*0064*/ 	.byte	0x00, 0xf0, 0x11, 0x00


	//----- nvinfo : EIATTR_SPARSE_MMA_MASK
	.align		4
.L_19:
        /*0068*/ 	.byte	0x03, 0x50
        /*006a*/ 	.short	0x0000


	//----- nvinfo : EIATTR_MAXREG_COUNT
	.align		4
        /*006c*/ 	.byte	0x03, 0x1b
        /*006e*/ 	.short	0x00ff


	//----- nvinfo : EIATTR_MERCURY_ISA_VERSION
	.align		4
        /*0070*/ 	.byte	0x03, 0x5f
        /*0072*/ 	.short	0x0101


	//----- nvinfo : EIATTR_VRC_CTA_INIT_COUNT
	.align		4
        /*0074*/ 	.byte	0x02, 0x4a
	.zero		1
	.zero		1


	//----- nvinfo : EIATTR_EXIT_INSTR_OFFSETS
	.align		4
        /*0078*/ 	.byte	0x04, 0x1c
        /*007a*/ 	.short	(.L_21 - .L_20)


	//   ....[0]....
.L_20:
        /*007c*/ 	.word	0x00000070


	//   ....[1]....
        /*0080*/ 	.word	0x00000e50


	//----- nvinfo : EIATTR_CRS_STACK_SIZE
	.align		4
.L_21:
        /*0084*/ 	.byte	0x04, 0x1e
        /*0086*/ 	.short	(.L_23 - .L_22)
.L_22:
        /*0088*/ 	.word	0x00000000


	//----- nvinfo : EIATTR_CBANK_PARAM_SIZE
	.align		4
.L_23:
        /*008c*/ 	.byte	0x03, 0x19
        /*008e*/ 	.short	0x0030


	//----- nvinfo : EIATTR_PARAM_CBANK
	.align		4
        /*0090*/ 	.byte	0x04, 0x0a
        /*0092*/ 	.short	(.L_25 - .L_24)
	.align		4
.L_24:
        /*0094*/ 	.word	index@(.nv.constant0._Z2mviPiS_PfS0_S0_)
        /*0098*/ 	.short	0x0380
        /*009a*/ 	.short	0x0030


	//----- nvinfo : EIATTR_SW_WAR
	.align		4
.L_25:
        /*009c*/ 	.byte	0x04, 0x36
        /*009e*/ 	.short	(.L_27 - .L_26)
.L_26:
        /*00a0*/ 	.word	0x00000008
.L_27:


//--------------------- .nv.callgraph             --------------------------
	.section	.nv.callgraph,"",@"SHT_CUDA_CALLGRAPH"
	.align	4
	.sectionentsize	8
	.align		4
        /*0000*/ 	.word	0x00000000
	.align		4
        /*0004*/ 	.word	0xffffffff
	.align		4
        /*0008*/ 	.word	0x00000000
	.align		4
        /*000c*/ 	.word	0xfffffffe
	.align		4
        /*0010*/ 	.word	0x00000000
	.align		4
        /*0014*/ 	.word	0xfffffffd
	.align		4
        /*0018*/ 	.word	0x00000000
	.align		4
        /*001c*/ 	.word	0xfffffffc


//--------------------- .text._Z2mviPiS_PfS0_S0_  --------------------------
	.section	.text._Z2mviPiS_PfS0_S0_,"ax",@progbits
	.align	128
        .global         _Z2mviPiS_PfS0_S0_
        .type           _Z2mviPiS_PfS0_S0_,@function
        .size           _Z2mviPiS_PfS0_S0_,(.L_x_11 - _Z2mviPiS_PfS0_S0_)
        .other          _Z2mviPiS_PfS0_S0_,@"STO_CUDA_ENTRY STV_DEFAULT"
_Z2mviPiS_PfS0_S0_:
.text._Z2mviPiS_PfS0_S0_:
[----:B------:R-:W-:Y:S01]  /*0000*/  LDC R1, c[0x0][0x37c] ;  /* 0x0000df00ff017b82 */ /* 0x000fe20000000800 */
[----:B------:R-:W0:Y:S07]  /*0010*/  S2R R0, SR_TID.X ;  /* 0x0000000000007919 */ /* 0x000e2e0000002100 */
[----:B------:R-:W0:Y:S01]  /*0020*/  S2UR UR4, SR_CTAID.X ;  /* 0x00000000000479c3 */ /* 0x000e220000002500 */
[----:B------:R-:W1:Y:S07]  /*0030*/  LDCU UR5, c[0x0][0x380] ;  /* 0x00007000ff0577ac */ /* 0x000e6e0008000800 */
[----:B------:R-:W0:Y:S02]  /*0040*/  LDC R3, c[0x0][0x360] ;  /* 0x0000d800ff037b82 */ /* 0x000e240000000800 */
[----:B0-----:R-:W-:-:S05]  /*0050*/  IMAD R0, R3, UR4, R0 ;  /* 0x0000000403007c24 */ /* 0x001fca000f8e0200 */
[----:B-1----:R-:W-:-:S13]  /*0060*/  ISETP.GE.AND P0, PT, R0, UR5, PT ;  /* 0x0000000500007c0c */ /* 0x002fda000bf06270 */
[----:B------:R-:W-:Y:S05]  /*0070*/  @P0 EXIT ;  /* 0x000000000000094d */ /* 0x000fea0003800000 */
[----:B------:R-:W0:Y:S01]  /*0080*/  LDC.64 R2, c[0x0][0x388] ;  /* 0x0000e200ff027b82 */ /* 0x000e220000000a00 */
[----:B------:R-:W1:Y:S01]  /*0090*/  LDCU.64 UR4, c[0x0][0x358] ;  /* 0x00006b00ff0477ac */ /* 0x000e620008000a00 */
[----:B0-----:R-:W-:-:S05]  /*00a0*/  IMAD.WIDE R2, R0, 0x4, R2 ;  /* 0x0000000400027825 */ /* 0x001fca00078e0202 */
[----:B-1----:R-:W2:Y:S04]  /*00b0*/  LDG.E R4, desc[UR4][R2.64] ;  /* 0x0000000402047981 */ /* 0x002ea8000c1e1900 */
[----:B------:R-:W2:Y:S01]  /*00c0*/  LDG.E R8, desc[UR4][R2.64+0x4] ;  /* 0x0000040402087981 */ /* 0x000ea2000c1e1900 */
[----:B------:R-:W-:Y:S01]  /*00d0*/  BSSY.RECONVERGENT B0, `(.L_x_0) ;  /* 0x00000d4000007945 */ /* 0x000fe20003800200 */
[----:B------:R-:W-:Y:S01]  /*00e0*/  HFMA2 R6, -RZ, RZ, 0, 0 ;  /* 0x00000000ff067431 */ /* 0x000fe200000001ff */
[----:B--2---:R-:W-:-:S13]  /*00f0*/  ISETP.GE.AND P0, PT, R4, R8, PT ;  /* 0x000000080400720c */ /* 0x004fda0003f06270 */
[----:B------:R-:W-:Y:S05]  /*0100*/  @P0 BRA `(.L_x_1) ;  /* 0x0000000c00400947 */ /* 0x000fea0003800000 */
[----:B------:R-:W-:Y:S01]  /*0110*/  MOV R3, R4 ;  /* 0x0000000400037202 */ /* 0x000fe20000000f00 */
[----:B------:R-:W-:Y:S01]  /*0120*/  BSSY.RECONVERGENT B1, `(.L_x_2) ;  /* 0x0000068000017945 */ /* 0x000fe20003800200 */
[----:B------:R-:W-:Y:S02]  /*0130*/  MOV R6, RZ ;  /* 0x000000ff00067202 */ /* 0x000fe40000000f00 */
[CC--:B------:R-:W-:Y:S02]  /*0140*/  IADD3 R4, PT, PT, R8.reuse, -R3.reuse, RZ ;  /* 0x8000000308047210 */ /* 0x0c0fe40007ffe0ff */
[----:B------:R-:W-:Y:S02]  /*0150*/  IADD3 R8, PT, PT, -R8, R3, RZ ;  /* 0x0000000308087210 */ /* 0x000fe40007ffe1ff */
[----:B------:R-:W-:Y:S02]  /*0160*/  LOP3.LUT R5, R4, 0xf, RZ, 0xc0, !PT ;  /* 0x0000000f04057812 */ /* 0x000fe400078ec0ff */
[----:B------:R-:W-:-:S02]  /*0170*/  ISETP.GT.U32.AND P1, PT, R8, -0x10, PT ;  /* 0xfffffff00800780c */ /* 0x000fc40003f24070 */
[----:B------:R-:W-:-:S11]  /*0180*/  ISETP.NE.AND P0, PT, R5, RZ, PT ;  /* 0x000000ff0500720c */ /* 0x000fd60003f05270 */
[----:B------:R-:W-:Y:S05]  /*0190*/  @P1 BRA `(.L_x_3) ;  /* 0x0000000400801947 */ /* 0x000fea0003800000 */
[----:B------:R-:W0:Y:S01]  /*01a0*/  LDC.64 R12, c[0x0][0x390] ;  /* 0x0000e400ff0c7b82 */ /* 0x000e220000000a00 */
[----:B------:R-:W-:Y:S02]  /*01b0*/  LOP3.LUT R2, R4, 0xfffffff0, RZ, 0xc0, !PT ;  /* 0xfffffff004027812 */ /* 0x000fe400078ec0ff */
[----:B------:R-:W-:Y:S02]  /*01c0*/  MOV R6, RZ ;  /* 0x000000ff00067202 */ /* 0x000fe40000000f00 */
[----:B------:R-:W-:-:S03]  /*01d0*/  IADD3 R2, PT, PT, -R2, RZ, RZ ;  /* 0x000000ff02027210 */ /* 0x000fc60007ffe1ff */
[----:B------:R-:W1:Y:S01]  /*01e0*/  LDC.64 R14, c[0x0][0x398] ;  /* 0x0000e600ff0e7b82 */ /* 0x000e620000000a00 */
[----:B0-----:R-:W-:-:S04]  /*01f0*/  IADD3 R12, P2, PT, R12, 0x20, RZ ;  /* 0x000000200c0c7810 */ /* 0x001fc80007f5e0ff */
[----:B------:R-:W-:Y:S02]  /*0200*/  IADD3.X R13, PT, PT, RZ, R13, RZ, P2, !PT ;  /* 0x0000000dff0d7210 */ /* 0x000fe400017fe4ff */
[----:B-1----:R-:W-:-:S04]  /*0210*/  IADD3 R14, P1, PT, R14, 0x20, RZ ;  /* 0x000000200e0e7810 */ /* 0x002fc80007f3e0ff */
[----:B------:R-:W-:-:S09]  /*0220*/  IADD3.X R15, PT, PT, RZ, R15, RZ, P1, !PT ;  /* 0x0000000fff0f7210 */ /* 0x000fd20000ffe4ff */
.L_x_4:
[C---:B------:R-:W-:Y:S01]  /*0230*/  IMAD.WIDE R20, R3.reuse, 0x4, R12 ;  /* 0x0000000403147825 */ /* 0x040fe200078e020c */
[----:B------:R-:W0:Y:S04]  /*0240*/  LDC.64 R16, c[0x0][0x3a0] ;  /* 0x0000e800ff107b82 */ /* 0x000e280000000a00 */
[----:B------:R-:W0:Y:S04]  /*0250*/  LDG.E R11, desc[UR4][R20.64+-0x20] ;  /* 0xffffe004140b7981 */ /* 0x000e28000c1e1900 */
[----:B------:R-:W2:Y:S04]  /*0260*/  LDG.E R23, desc[UR4][R20.64+-0x1c] ;  /* 0xffffe40414177981 */ /* 0x000ea8000c1e1900 */
[----:B------:R-:W3:Y:S01]  /*0270*/  LDG.E R9, desc[UR4][R20.64+-0x18] ;  /* 0xffffe80414097981 */ /* 0x000ee2000c1e1900 */
[----:B------:R-:W-:-:S03]  /*0280*/  IMAD.WIDE R26, R3, 0x4, R14 ;  /* 0x00000004031a7825 */ /* 0x000fc600078e020e */
[----:B------:R-:W4:Y:S04]  /*0290*/  LDG.E R25, desc[UR4][R20.64+-0x14] ;  /* 0xffffec0414197981 */ /* 0x000f28000c1e1900 */
[----:B------:R-:W5:Y:S04]  /*02a0*/  LDG.E R19, desc[UR4][R26.64+-0x20] ;  /* 0xffffe0041a137981 */ /* 0x000f68000c1e1900 */
[----:B------:R-:W5:Y:S04]  /*02b0*/  LDG.E R18, desc[UR4][R26.64+-0x1c] ;  /* 0xffffe4041a127981 */ /* 0x000f68000c1e1900 */
[----:B------:R-:W5:Y:S01]  /*02c0*/  LDG.E R29, desc[UR4][R20.64+-0x10] ;  /* 0xfffff004141d7981 */ /* 0x000f62000c1e1900 */
[----:B0-----:R-:W-:-:S06]  /*02d0*/  IMAD.WIDE R10, R11, 0x4, R16 ;  /* 0x000000040b0a7825 */ /* 0x001fcc00078e0210 */
[----:B------:R-:W5:Y:S01]  /*02e0*/  LDG.E R10, desc[UR4][R10.64] ;  /* 0x000000040a0a7981 */ /* 0x000f62000c1e1900 */
[----:B--2---:R-:W-:-:S05]  /*02f0*/  IMAD.WIDE R22, R23, 0x4, R16 ;  /* 0x0000000417167825 */ /* 0x004fca00078e0210 */
[----:B------:R-:W2:Y:S01]  /*0300*/  LDG.E R7, desc[UR4][R22.64] ;  /* 0x0000000416077981 */ /* 0x000ea2000c1e1900 */
[----:B---3--:R-:W-:-:S03]  /*0310*/  IMAD.WIDE R8, R9, 0x4, R16 ;  /* 0x0000000409087825 */ /* 0x008fc600078e0210 */
[----:B------:R-:W3:Y:S01]  /*0320*/  LDG.E R11, desc[UR4][R26.64+-0x18] ;  /* 0xffffe8041a0b7981 */ /* 0x000ee2000c1e1900 */
[----:B----4-:R-:W-:-:S03]  /*0330*/  IMAD.WIDE R24, R25, 0x4, R16 ;  /* 0x0000000419187825 */ /* 0x010fc600078e0210 */
[----:B------:R-:W3:Y:S04]  /*0340*/  LDG.E R8, desc[UR4][R8.64] ;  /* 0x0000000408087981 */ /* 0x000ee8000c1e1900 */
[----:B------:R-:W4:Y:S04]  /*0350*/  LDG.E R23, desc[UR4][R20.64+-0xc] ;  /* 0xfffff40414177981 */ /* 0x000f28000c1e1900 */
[----:B------:R-:W4:Y:S01]  /*0360*/  LDG.E R9, desc[UR4][R20.64+-0x8] ;  /* 0xfffff80414097981 */ /* 0x000f22000c1e1900 */
[----:B-----5:R-:W-:-:S03]  /*0370*/  FFMA R28, R19, R10, R6 ;  /* 0x0000000a131c7223 */ /* 0x020fc60000000006 */
[----:B------:R-:W5:Y:S04]  /*0380*/  LDG.E R6, desc[UR4][R24.64] ;  /* 0x0000000418067981 */ /* 0x000f68000c1e1900 */
[----:B------:R-:W5:Y:S01]  /*0390*/  LDG.E R19, desc[UR4][R26.64+-0x14] ;  /* 0xffffec041a137981 */ /* 0x000f62000c1e1900 */
[----:B--2---:R-:W-:Y:S01]  /*03a0*/  FFMA R22, R18, R7, R28 ;  /* 0x0000000712167223 */ /* 0x004fe2000000001c */
[----:B------:R-:W-:Y:S02]  /*03b0*/  IMAD.WIDE R28, R29, 0x4, R16 ;  /* 0x000000041d1c7825 */ /* 0x000fe400078e0210 */
[----:B------:R-:W2:Y:S04]  /*03c0*/  LDG.E R10, desc[UR4][R20.64+-0x4] ;  /* 0xfffffc04140a7981 */ /* 0x000ea8000c1e1900 */
[----:B------:R-:W2:Y:S04]  /*03d0*/  LDG.E R29, desc[UR4][R28.64] ;  /* 0x000000041c1d7981 */ /* 0x000ea8000c1e1900 */
[----:B------:R-:W2:Y:S04]  /*03e0*/  LDG.E R18, desc[UR4][R26.64+-0x10] ;  /* 0xfffff0041a127981 */ /* 0x000ea8000c1e1900 */
[----:B------:R-:W2:Y:S01]  /*03f0*/  LDG.E R7, desc[UR4][R20.64] ;  /* 0x0000000414077981 */ /* 0x000ea2000c1e1900 */
[----:B---3--:R-:W-:Y:S01]  /*0400*/  FFMA R8, R11, R8, R22 ;  /* 0x000000080b087223 */ /* 0x008fe20000000016 */
[----:B----4-:R-:W-:-:S02]  /*0410*/  IMAD.WIDE R22, R23, 0x4, R16 ;  /* 0x0000000417167825 */ /* 0x010fc400078e0210 */
[----:B------:R-:W3:Y:S04]  /*0420*/  LDG.E R11, desc[UR4][R20.64+0x4] ;  /* 0x00000404140b7981 */ /* 0x000ee8000c1e1900 */
[----:B------:R-:W4:Y:S04]  /*0430*/  LDG.E R23, desc[UR4][R22.64] ;  /* 0x0000000416177981 */ /* 0x000f28000c1e1900 */
[----:B------:R-:W4:Y:S04]  /*0440*/  LDG.E R25, desc[UR4][R26.64+-0xc] ;  /* 0xfffff4041a197981 */ /* 0x000f28000c1e1900 */
[----:B------:R-:W4:Y:S04]  /*0450*/  LDG.E R28, desc[UR4][R26.64+-0x8] ;  /* 0xfffff8041a1c7981 */ /* 0x000f28000c1e1900 */
[----:B------:R-:W4:Y:S04]  /*0460*/  LDG.E R22, desc[UR4][R20.64+0x8] ;  /* 0x0000080414167981 */ /* 0x000f28000c1e1900 */
[----:B------:R-:W4:Y:S01]  /*0470*/  LDG.E R24, desc[UR4][R26.64+0x4] ;  /* 0x000004041a187981 */ /* 0x000f22000c1e1900 */
[----:B-----5:R-:W-:Y:S01]  /*0480*/  FFMA R6, R19, R6, R8 ;  /* 0x0000000613067223 */ /* 0x020fe20000000008 */
[----:B------:R-:W-:-:S05]  /*0490*/  IMAD.WIDE R8, R9, 0x4, R16 ;  /* 0x0000000409087825 */ /* 0x000fca00078e0210 */
[----:B------:R0:W5:Y:S01]  /*04a0*/  LDG.E R19, desc[UR4][R8.64] ;  /* 0x0000000408137981 */ /* 0x000162000c1e1900 */
[----:B--2---:R-:W-:-:S03]  /*04b0*/  FFMA R18, R18, R29, R6 ;  /* 0x0000001d12127223 */ /* 0x004fc60000000006 */
[----:B------:R-:W2:Y:S01]  /*04c0*/  LDG.E R29, desc[UR4][R20.64+0x1c] ;  /* 0x00001c04141d7981 */ /* 0x000ea2000c1e1900 */
[----:B0-----:R-:W-:-:S04]  /*04d0*/  IMAD.WIDE R8, R10, 0x4, R16 ;  /* 0x000000040a087825 */ /* 0x001fc800078e0210 */
[--C-:B------:R-:W-:Y:S02]  /*04e0*/  IMAD.WIDE R6, R7, 0x4, R16.reuse ;  /* 0x0000000407067825 */ /* 0x100fe400078e0210 */
[----:B------:R-:W2:Y:S02]  /*04f0*/  LDG.E R8, desc[UR4][R8.64] ;  /* 0x0000000408087981 */ /* 0x000ea4000c1e1900 */
[----:B---3--:R-:W-:Y:S02]  /*0500*/  IMAD.WIDE R10, R11, 0x4, R16 ;  /* 0x000000040b0a7825 */ /* 0x008fe400078e0210 */
[----:B------:R-:W3:Y:S02]  /*0510*/  LDG.E R6, desc[UR4][R6.64] ;  /* 0x0000000406067981 */ /* 0x000ee4000c1e1900 */
[----:B----4-:R-:W-:Y:S02]  /*0520*/  FFMA R23, R25, R23, R18 ;  /* 0x0000001719177223 */ /* 0x010fe40000000012 */
[----:B------:R-:W4:Y:S04]  /*0530*/  LDG.E R10, desc[UR4][R10.64] ;  /* 0x000000040a0a7981 */ /* 0x000f28000c1e1900 */
[----:B------:R-:W2:Y:S04]  /*0540*/  LDG.E R9, desc[UR4][R26.64+-0x4] ;  /* 0xfffffc041a097981 */ /* 0x000ea8000c1e1900 */
[----:B------:R-:W3:Y:S04]  /*0550*/  LDG.E R7, desc[UR4][R26.64] ;  /* 0x000000041a077981 */ /* 0x000ee8000c1e1900 */
[----:B------:R-:W4:Y:S04]  /*0560*/  LDG.E R18, desc[UR4][R20.64+0xc] ;  /* 0x00000c0414127981 */ /* 0x000f28000c1e1900 */
[----:B------:R-:W4:Y:S04]  /*0570*/  LDG.E R25, desc[UR4][R20.64+0x14] ;  /* 0x0000140414197981 */ /* 0x000f28000c1e1900 */
[----:B------:R-:W4:Y:S01]  /*0580*/  LDG.E R11, desc[UR4][R26.64+0x18] ;  /* 0x000018041a0b7981 */ /* 0x000f22000c1e1900 */
[----:B-----5:R-:W-:-:S03]  /*0590*/  FFMA R28, R28, R19, R23 ;  /* 0x000000131c1c7223 */ /* 0x020fc60000000017 */
[----:B------:R-:W5:Y:S04]  /*05a0*/  LDG.E R23, desc[UR4][R20.64+0x10] ;  /* 0x0000100414177981 */ /* 0x000f68000c1e1900 */
[----:B------:R0:W5:Y:S02]  /*05b0*/  LDG.E R19, desc[UR4][R20.64+0x18] ;  /* 0x0000180414137981 */ /* 0x000164000c1e1900 */
[----:B0-----:R-:W-:-:S04]  /*05c0*/  IMAD.WIDE R20, R22, 0x4, R16 ;  /* 0x0000000416147825 */ /* 0x001fc800078e0210 */
[----:B--2---:R-:W-:Y:S02]  /*05d0*/  FFMA R8, R9, R8, R28 ;  /* 0x0000000809087223 */ /* 0x004fe4000000001c */
[----:B------:R-:W2:Y:S02]  /*05e0*/  LDG.E R9, desc[UR4][R26.64+0x10] ;  /* 0x000010041a097981 */ /* 0x000ea4000c1e1900 */
[----:B---3--:R-:W-:Y:S02]  /*05f0*/  FFMA R7, R7, R6, R8 ;  /* 0x0000000607077223 */ /* 0x008fe40000000008 */
[----:B------:R-:W3:Y:S02]  /*0600*/  LDG.E R8, desc[UR4][R26.64+0xc] ;  /* 0x00000c041a087981 */ /* 0x000ee4000c1e1900 */
[----:B----4-:R-:W-:Y:S02]  /*0610*/  FFMA R6, R24, R10, R7 ;  /* 0x0000000a18067223 */ /* 0x010fe40000000007 */
[----:B------:R-:W4:Y:S04]  /*0620*/  LDG.E R7, desc[UR4][R26.64+0x8] ;  /* 0x000008041a077981 */ /* 0x000f28000c1e1900 */
[----:B------:R-:W2:Y:S04]  /*0630*/  LDG.E R10, desc[UR4][R26.64+0x14] ;  /* 0x000014041a0a7981 */ /* 0x000ea8000c1e1900 */
[----:B------:R-:W2:Y:S01]  /*0640*/  LDG.E R26, desc[UR4][R26.64+0x1c] ;  /* 0x00001c041a1a7981 */ /* 0x000ea2000c1e1900 */
[----:B------:R-:W-:-:S06]  /*0650*/  IMAD.WIDE R24, R25, 0x4, R16 ;  /* 0x0000000419187825 */ /* 0x000fcc00078e0210 */
[----:B------:R-:W2:Y:S04]  /*0660*/  LDG.E R25, desc[UR4][R24.64] ;  /* 0x0000000418197981 */ /* 0x000ea8000c1e1900 */
[----:B------:R0:W4:Y:S02]  /*0670*/  LDG.E R27, desc[UR4][R20.64] ;  /* 0x00000004141b7981 */ /* 0x000124000c1e1900 */
[----:B0-----:R-:W-:-:S06]  /*0680*/  IMAD.WIDE R20, R18, 0x4, R16 ;  /* 0x0000000412147825 */ /* 0x001fcc00078e0210 */
[----:B------:R-:W3:Y:S01]  /*0690*/  LDG.E R21, desc[UR4][R20.64] ;  /* 0x0000000414157981 */ /* 0x000ee2000c1e1900 */
[----:B-----5:R-:W-:-:S04]  /*06a0*/  IMAD.WIDE R22, R23, 0x4, R16 ;  /* 0x0000000417167825 */ /* 0x020fc800078e0210 */
[--C-:B------:R-:W-:Y:S02]  /*06b0*/  IMAD.WIDE R18, R19, 0x4, R16.reuse ;  /* 0x0000000413127825 */ /* 0x100fe400078e0210 */
[----:B------:R-:W2:Y:S02]  /*06c0*/  LDG.E R22, desc[UR4][R22.64] ;  /* 0x0000000416167981 */ /* 0x000ea4000c1e1900 */
[----:B------:R-:W-:Y:S02]  /*06d0*/  IMAD.WIDE R16, R29, 0x4, R16 ;  /* 0x000000041d107825 */ /* 0x000fe400078e0210 */
[----:B------:R-:W5:Y:S04]  /*06e0*/  LDG.E R18, desc[UR4][R18.64] ;  /* 0x0000000412127981 */ /* 0x000f68000c1e1900 */
[----:B------:R-:W5:Y:S01]  /*06f0*/  LDG.E R16, desc[UR4][R16.64] ;  /* 0x0000000410107981 */ /* 0x000f62000c1e1900 */
[----:B------:R-:W-:-:S04]  /*0700*/  IADD3 R2, PT, PT, R2, 0x10, RZ ;  /* 0x0000001002027810 */ /* 0x000fc80007ffe0ff */
[----:B------:R-:W-:Y:S02]  /*0710*/  ISETP.NE.AND P1, PT, R2, RZ, PT ;  /* 0x000000ff0200720c */ /* 0x000fe40003f25270 */
[----:B------:R-:W-:Y:S01]  /*0720*/  IADD3 R3, PT, PT, R3, 0x10, RZ ;  /* 0x0000001003037810 */ /* 0x000fe20007ffe0ff */
[----:B----4-:R-:W-:-:S04]  /*0730*/  FFMA R7, R7, R27, R6 ;  /* 0x0000001b07077223 */ /* 0x010fc80000000006 */
[----:B---3--:R-:W-:-:S04]  /*0740*/  FFMA R8, R8, R21, R7 ;  /* 0x0000001508087223 */ /* 0x008fc80000000007 */
[----:B--2---:R-:W-:-:S04]  /*0750*/  FFMA R9, R9, R22, R8 ;  /* 0x0000001609097223 */ /* 0x004fc80000000008 */
[----:B------:R-:W-:-:S04]  /*0760*/  FFMA R10, R10, R25, R9 ;  /* 0x000000190a0a7223 */ /* 0x000fc80000000009 */
[----:B-----5:R-:W-:-:S04]  /*0770*/  FFMA R11, R11, R18, R10 ;  /* 0x000000120b0b7223 */ /* 0x020fc8000000000a */
[----:B------:R-:W-:Y:S01]  /*0780*/  FFMA R6, R26, R16, R11 ;  /* 0x000000101a067223 */ /* 0x000fe2000000000b */
[----:B------:R-:W-:Y:S06]  /*0790*/  @P1 BRA `(.L_x_4) ;  /* 0xfffffff800a41947 */ /* 0x000fec000383ffff */
.L_x_3:
[----:B------:R-:W-:Y:S05]  /*07a0*/  BSYNC.RECONVERGENT B1 ;  /* 0x0000000000017941 */ /* 0x000fea0003800200 */
.L_x_2:
[----:B------:R-:W-:Y:S05]  /*07b0*/  @!P0 BRA `(.L_x_1) ;  /* 0x0000000400948947 */ /* 0x000fea0003800000 */
[----:B------:R-:W-:Y:S01]  /*07c0*/  ISETP.GE.U32.AND P0, PT, R5, 0x8, PT ;  /* 0x000000080500780c */ /* 0x000fe20003f06070 */
[----:B------:R-:W-:Y:S01]  /*07d0*/  BSSY.RECONVERGENT B1, `(.L_x_5) ;  /* 0x0000032000017945 */ /* 0x000fe20003800200 */
[----:B------:R-:W-:-:S04]  /*07e0*/  LOP3.LUT R24, R4, 0x7, RZ, 0xc0, !PT ;  /* 0x0000000704187812 */ /* 0x000fc800078ec0ff */
[----:B------:R-:W-:-:S07]  /*07f0*/  ISETP.NE.AND P1, PT, R24, RZ, PT ;  /* 0x000000ff1800720c */ /* 0x000fce0003f25270 */
[----:B------:R-:W-:Y:S06]  /*0800*/  @!P0 BRA `(.L_x_6) ;  /* 0x0000000000b88947 */ /* 0x000fec0003800000 */
[----:B------:R-:W0:Y:S08]  /*0810*/  LDC.64 R20, c[0x0][0x390] ;  /* 0x0000e400ff147b82 */ /* 0x000e300000000a00 */
[----:B------:R-:W1:Y:S08]  /*0820*/  LDC.64 R10, c[0x0][0x3a0] ;  /* 0x0000e800ff0a7b82 */ /* 0x000e700000000a00 */
[----:B------:R-:W2:Y:S01]  /*0830*/  LDC.64 R8, c[0x0][0x398] ;  /* 0x0000e600ff087b82 */ /* 0x000ea20000000a00 */
[----:B0-----:R-:W-:-:S05]  /*0840*/  IMAD.WIDE R20, R3, 0x4, R20 ;  /* 0x0000000403147825 */ /* 0x001fca00078e0214 */
[----:B------:R-:W1:Y:S04]  /*0850*/  LDG.E R29, desc[UR4][R20.64] ;  /* 0x00000004141d7981 */ /* 0x000e68000c1e1900 */
[----:B------:R-:W3:Y:S04]  /*0860*/  LDG.E R27, desc[UR4][R20.64+0x4] ;  /* 0x00000404141b7981 */ /* 0x000ee8000c1e1900 */
[----:B------:R-:W4:Y:S04]  /*0870*/  LDG.E R25, desc[UR4][R20.64+0x8] ;  /* 0x0000080414197981 */ /* 0x000f28000c1e1900 */
[----:B------:R-:W5:Y:S04]  /*0880*/  LDG.E R13, desc[UR4][R20.64+0xc] ;  /* 0x00000c04140d7981 */ /* 0x000f68000c1e1900 */
[----:B------:R-:W5:Y:S04]  /*0890*/  LDG.E R15, desc[UR4][R20.64+0x10] ;  /* 0x00001004140f7981 */ /* 0x000f68000c1e1900 */
[----:B------:R-:W5:Y:S04]  /*08a0*/  LDG.E R17, desc[UR4][R20.64+0x14] ;  /* 0x0000140414117981 */ /* 0x000f68000c1e1900 */
[----:B------:R-:W5:Y:S04]  /*08b0*/  LDG.E R19, desc[UR4][R20.64+0x18] ;  /* 0x0000180414137981 */ /* 0x000f68000c1e1900 */
[----:B------:R4:W5:Y:S01]  /*08c0*/  LDG.E R23, desc[UR4][R20.64+0x1c] ;  /* 0x00001c0414177981 */ /* 0x000962000c1e1900 */
[----:B--2---:R-:W-:-:S05]  /*08d0*/  IMAD.WIDE R8, R3, 0x4, R8 ;  /* 0x0000000403087825 */ /* 0x004fca00078e0208 */
[----:B------:R-:W2:Y:S04]  /*08e0*/  LDG.E R7, desc[UR4][R8.64] ;  /* 0x0000000408077981 */ /* 0x000ea8000c1e1900 */
[----:B------:R-:W2:Y:S01]  /*08f0*/  LDG.E R22, desc[UR4][R8.64+0x8] ;  /* 0x0000080408167981 */ /* 0x000ea2000c1e1900 */
[----:B-1----:R-:W-:-:S04]  /*0900*/  IMAD.WIDE R28, R29, 0x4, R10 ;  /* 0x000000041d1c7825 */ /* 0x002fc800078e020a */
[--C-:B---3--:R-:W-:Y:S01]  /*0910*/  IMAD.WIDE R26, R27, 0x4, R10.reuse ;  /* 0x000000041b1a7825 */ /* 0x108fe200078e020a */
[----:B------:R-:W2:Y:S03]  /*0920*/  LDG.E R5, desc[UR4][R28.64] ;  /* 0x000000041c057981 */ /* 0x000ea6000c1e1900 */
[--C-:B----4-:R-:W-:Y:S01]  /*0930*/  IMAD.WIDE R20, R25, 0x4, R10.reuse ;  /* 0x0000000419147825 */ /* 0x110fe200078e020a */
[----:B------:R-:W3:Y:S04]  /*0940*/  LDG.E R2, desc[UR4][R26.64] ;  /* 0x000000041a027981 */ /* 0x000ee8000c1e1900 */
[----:B------:R-:W3:Y:S01]  /*0950*/  LDG.E R25, desc[UR4][R8.64+0x4] ;  /* 0x0000040408197981 */ /* 0x000ee2000c1e1900 */
[----:B-----5:R-:W-:-:S03]  /*0960*/  IMAD.WIDE R12, R13, 0x4, R10 ;  /* 0x000000040d0c7825 */ /* 0x020fc600078e020a */
[----:B------:R-:W4:Y:S01]  /*0970*/  LDG.E R21, desc[UR4][R20.64] ;  /* 0x0000000414157981 */ /* 0x000f22000c1e1900 */
[----:B------:R-:W-:-:S03]  /*0980*/  IMAD.WIDE R14, R15, 0x4, R10 ;  /* 0x000000040f0e7825 */ /* 0x000fc600078e020a */
[----:B------:R-:W5:Y:S01]  /*0990*/  LDG.E R13, desc[UR4][R12.64] ;  /* 0x000000040c0d7981 */ /* 0x000f62000c1e1900 */
[----:B------:R-:W-:-:S03]  /*09a0*/  IMAD.WIDE R16, R17, 0x4, R10 ;  /* 0x0000000411107825 */ /* 0x000fc600078e020a */
[----:B------:R-:W5:Y:S01]  /*09b0*/  LDG.E R28, desc[UR4][R8.64+0xc] ;  /* 0x00000c04081c7981 */ /* 0x000f62000c1e1900 */
[----:B------:R-:W-:-:S03]  /*09c0*/  IMAD.WIDE R18, R19, 0x4, R10 ;  /* 0x0000000413127825 */ /* 0x000fc600078e020a */
[----:B------:R-:W5:Y:S04]  /*09d0*/  LDG.E R14, desc[UR4][R14.64] ;  /* 0x000000040e0e7981 */ /* 0x000f68000c1e1900 */
[----:B------:R-:W5:Y:S01]  /*09e0*/  LDG.E R29, desc[UR4][R8.64+0x10] ;  /* 0x00001004081d7981 */ /* 0x000f62000c1e1900 */
[----:B------:R-:W-:-:S03]  /*09f0*/  IMAD.WIDE R10, R23, 0x4, R10 ;  /* 0x00000004170a7825 */ /* 0x000fc600078e020a */
[----:B------:R-:W5:Y:S04]  /*0a00*/  LDG.E R17, desc[UR4][R16.64] ;  /* 0x0000000410117981 */ /* 0x000f68000c1e1900 */
[----:B------:R-:W5:Y:S04]  /*0a10*/  LDG.E R26, desc[UR4][R8.64+0x14] ;  /* 0x00001404081a7981 */ /* 0x000f68000c1e1900 */
[----:B------:R-:W5:Y:S04]  /*0a20*/  LDG.E R18, desc[UR4][R18.64] ;  /* 0x0000000412127981 */ /* 0x000f68000c1e1900 */
[----:B------:R-:W5:Y:S04]  /*0a30*/  LDG.E R23, desc[UR4][R8.64+0x18] ;  /* 0x0000180408177981 */ /* 0x000f68000c1e1900 */
[----:B------:R-:W5:Y:S04]  /*0a40*/  LDG.E R12, desc[UR4][R8.64+0x1c] ;  /* 0x00001c04080c7981 */ /* 0x000f68000c1e1900 */
[----:B------:R-:W5:Y:S01]  /*0a50*/  LDG.E R10, desc[UR4][R10.64] ;  /* 0x000000040a0a7981 */ /* 0x000f62000c1e1900 */
[----:B------:R-:W-:Y:S01]  /*0a60*/  IADD3 R3, PT, PT, R3, 0x8, RZ ;  /* 0x0000000803037810 */ /* 0x000fe20007ffe0ff */
[----:B--2---:R-:W-:-:S04]  /*0a70*/  FFMA R6, R7, R5, R6 ;  /* 0x0000000507067223 */ /* 0x004fc80000000006 */
[----:B---3--:R-:W-:-:S04]  /*0a80*/  FFMA R25, R25, R2, R6 ;  /* 0x0000000219197223 */ /* 0x008fc80000000006 */
[----:B----4-:R-:W-:-:S04]  /*0a90*/  FFMA R21, R22, R21, R25 ;  /* 0x0000001516157223 */ /* 0x010fc80000000019 */
[----:B-----5:R-:W-:-:S04]  /*0aa0*/  FFMA R28, R28, R13, R21 ;  /* 0x0000000d1c1c7223 */ /* 0x020fc80000000015 */
[----:B------:R-:W-:-:S04]  /*0ab0*/  FFMA R29, R29, R14, R28 ;  /* 0x0000000e1d1d7223 */ /* 0x000fc8000000001c */
[----:B------:R-:W-:-:S04]  /*0ac0*/  FFMA R26, R26, R17, R29 ;  /* 0x000000111a1a7223 */ /* 0x000fc8000000001d */
[----:B------:R-:W-:-:S04]  /*0ad0*/  FFMA R23, R23, R18, R26 ;  /* 0x0000001217177223 */ /* 0x000fc8000000001a */
[----:B------:R-:W-:-:S07]  /*0ae0*/  FFMA R6, R12, R10, R23 ;  /* 0x0000000a0c067223 */ /* 0x000fce0000000017 */
.L_x_6:
[----:B------:R-:W-:Y:S05]  /*0af0*/  BSYNC.RECONVERGENT B1 ;  /* 0x0000000000017941 */ /* 0x000fea0003800200 */
.L_x_5:
[----:B------:R-:W-:Y:S05]  /*0b00*/  @!P1 BRA `(.L_x_1) ;  /* 0x0000000000c09947 */ /* 0x000fea0003800000 */
[----:B------:R-:W-:Y:S01]  /*0b10*/  ISETP.GE.U32.AND P0, PT, R24, 0x4, PT ;  /* 0x000000041800780c */ /* 0x000fe20003f06070 */
[----:B------:R-:W-:Y:S01]  /*0b20*/  BSSY.RECONVERGENT B1, `(.L_x_7) ;  /* 0x000001e000017945 */ /* 0x000fe20003800200 */
[----:B------:R-:W-:-:S04]  /*0b30*/  LOP3.LUT R4, R4, 0x3, RZ, 0xc0, !PT ;  /* 0x0000000304047812 */ /* 0x000fc800078ec0ff */
[----:B------:R-:W-:-:S07]  /*0b40*/  ISETP.NE.AND P1, PT, R4, RZ, PT ;  /* 0x000000ff0400720c */ /* 0x000fce0003f25270 */
[----:B------:R-:W-:Y:S06]  /*0b50*/  @!P0 BRA `(.L_x_8) ;  /* 0x0000000000688947 */ /* 0x000fec0003800000 */
[----:B------:R-:W0:Y:S08]  /*0b60*/  LDC.64 R8, c[0x0][0x390] ;  /* 0x0000e400ff087b82 */ /* 0x000e300000000a00 */
[----:B------:R-:W1:Y:S01]  /*0b70*/  LDC.64 R10, c[0x0][0x398] ;  /* 0x0000e600ff0a7b82 */ /* 0x000e620000000a00 */
[----:B0-----:R-:W-:-:S07]  /*0b80*/  IMAD.WIDE R12, R3, 0x4, R8 ;  /* 0x00000004030c7825 */ /* 0x001fce00078e0208 */
[----:B------:R-:W0:Y:S01]  /*0b90*/  LDC.64 R8, c[0x0][0x3a0] ;  /* 0x0000e800ff087b82 */ /* 0x000e220000000a00 */
[----:B------:R-:W0:Y:S04]  /*0ba0*/  LDG.E R15, desc[UR4][R12.64] ;  /* 0x000000040c0f7981 */ /* 0x000e28000c1e1900 */
[----:B------:R-:W2:Y:S04]  /*0bb0*/  LDG.E R17, desc[UR4][R12.64+0x4] ;  /* 0x000004040c117981 */ /* 0x000ea8000c1e1900 */
[----:B------:R-:W3:Y:S04]  /*0bc0*/  LDG.E R19, desc[UR4][R12.64+0x8] ;  /* 0x000008040c137981 */ /* 0x000ee8000c1e1900 */
[----:B------:R-:W4:Y:S01]  /*0bd0*/  LDG.E R7, desc[UR4][R12.64+0xc] ;  /* 0x00000c040c077981 */ /* 0x000f22000c1e1900 */
[----:B-1----:R-:W-:-:S05]  /*0be0*/  IMAD.WIDE R10, R3, 0x4, R10 ;  /* 0x00000004030a7825 */ /* 0x002fca00078e020a */
[----:B------:R-:W5:Y:S04]  /*0bf0*/  LDG.E R5, desc[UR4][R10.64] ;  /* 0x000000040a057981 */ /* 0x000f68000c1e1900 */
[----:B------:R-:W5:Y:S04]  /*0c00*/  LDG.E R2, desc[UR4][R10.64+0x4] ;  /* 0x000004040a027981 */ /* 0x000f68000c1e1900 */
[----:B------:R-:W5:Y:S01]  /*0c10*/  LDG.E R13, desc[UR4][R10.64+0xc] ;  /* 0x00000c040a0d7981 */ /* 0x000f62000c1e1900 */
[----:B0-----:R-:W-:-:S04]  /*0c20*/  IMAD.WIDE R14, R15, 0x4, R8 ;  /* 0x000000040f0e7825 */ /* 0x001fc800078e0208 */
[--C-:B--2---:R-:W-:Y:S02]  /*0c30*/  IMAD.WIDE R16, R17, 0x4, R8.reuse ;  /* 0x0000000411107825 */ /* 0x104fe400078e0208 */
[----:B------:R-:W5:Y:S02]  /*0c40*/  LDG.E R14, desc[UR4][R14.64] ;  /* 0x000000040e0e7981 */ /* 0x000f64000c1e1900 */
[--C-:B---3--:R-:W-:Y:S02]  /*0c50*/  IMAD.WIDE R18, R19, 0x4, R8.reuse ;  /* 0x0000000413127825 */ /* 0x108fe400078e0208 */
[----:B------:R-:W2:Y:S02]  /*0c60*/  LDG.E R16, desc[UR4][R16.64] ;  /* 0x0000000410107981 */ /* 0x000ea4000c1e1900 */
[----:B----4-:R-:W-:Y:S02]  /*0c70*/  IMAD.WIDE R8, R7, 0x4, R8 ;  /* 0x0000000407087825 */ /* 0x010fe400078e0208 */
[----:B------:R-:W3:Y:S04]  /*0c80*/  LDG.E R18, desc[UR4][R18.64] ;  /* 0x0000000412127981 */ /* 0x000ee8000c1e1900 */
[----:B------:R-:W3:Y:S04]  /*0c90*/  LDG.E R7, desc[UR4][R10.64+0x8] ;  /* 0x000008040a077981 */ /* 0x000ee8000c1e1900 */
[----:B------:R-:W4:Y:S01]  /*0ca0*/  LDG.E R8, desc[UR4][R8.64] ;  /* 0x0000000408087981 */ /* 0x000f22000c1e1900 */
[----:B------:R-:W-:Y:S01]  /*0cb0*/  IADD3 R3, PT, PT, R3, 0x4, RZ ;  /* 0x0000000403037810 */ /* 0x000fe20007ffe0ff */
[----:B-----5:R-:W-:-:S04]  /*0cc0*/  FFMA R5, R5, R14, R6 ;  /* 0x0000000e05057223 */ /* 0x020fc80000000006 */
[----:B--2---:R-:W-:-:S04]  /*0cd0*/  FFMA R2, R2, R16, R5 ;  /* 0x0000001002027223 */ /* 0x004fc80000000005 */
[----:B---3--:R-:W-:-:S04]  /*0ce0*/  FFMA R2, R7, R18, R2 ;  /* 0x0000001207027223 */ /* 0x008fc80000000002 */
[----:B----4-:R-:W-:-:S07]  /*0cf0*/  FFMA R6, R13, R8, R2 ;  /* 0x000000080d067223 */ /* 0x010fce0000000002 */
.L_x_8:
[----:B------:R-:W-:Y:S05]  /*0d00*/  BSYNC.RECONVERGENT B1 ;  /* 0x0000000000017941 */ /* 0x000fea0003800200 */
.L_x_7:
[----:B------:R-:W-:Y:S05]  /*0d10*/  @!P1 BRA `(.L_x_1) ;  /* 0x00000000003c9947 */ /* 0x000fea0003800000 */
[----:B------:R-:W0:Y:S01]  /*0d20*/  LDC.64 R16, c[0x0][0x3a0] ;  /* 0x0000e800ff107b82 */ /* 0x000e220000000a00 */
[----:B------:R-:W-:-:S07]  /*0d30*/  IADD3 R2, PT, PT, -R4, RZ, RZ ;  /* 0x000000ff04027210 */ /* 0x000fce0007ffe1ff */
[----:B------:R-:W1:Y:S08]  /*0d40*/  LDC.64 R12, c[0x0][0x390] ;  /* 0x0000e400ff0c7b82 */ /* 0x000e700000000a00 */
[----:B------:R-:W2:Y:S02]  /*0d50*/  LDC.64 R14, c[0x0][0x398] ;  /* 0x0000e600ff0e7b82 */ /* 0x000ea40000000a00 */
.L_x_9:
[----:B-1----:R-:W-:-:S06]  /*0d60*/  IMAD.WIDE R4, R3, 0x4, R12 ;  /* 0x0000000403047825 */ /* 0x002fcc00078e020c */
[----:B------:R-:W0:Y:S01]  /*0d70*/  LDG.E R5, desc[UR4][R4.64] ;  /* 0x0000000404057981 */ /* 0x000e22000c1e1900 */
[----:B--2---:R-:W-:-:S06]  /*0d80*/  IMAD.WIDE R8, R3, 0x4, R14 ;  /* 0x0000000403087825 */ /* 0x004fcc00078e020e */
[----:B------:R-:W2:Y:S01]  /*0d90*/  LDG.E R9, desc[UR4][R8.64] ;  /* 0x0000000408097981 */ /* 0x000ea2000c1e1900 */
[----:B------:R-:W-:Y:S01]  /*0da0*/  IADD3 R2, PT, PT, R2, 0x1, RZ ;  /* 0x0000000102027810 */ /* 0x000fe20007ffe0ff */
[----:B0-----:R-:W-:-:S06]  /*0db0*/  IMAD.WIDE R10, R5, 0x4, R16 ;  /* 0x00000004050a7825 */ /* 0x001fcc00078e0210 */
[----:B------:R-:W2:Y:S01]  /*0dc0*/  LDG.E R10, desc[UR4][R10.64] ;  /* 0x000000040a0a7981 */ /* 0x000ea2000c1e1900 */
[----:B------:R-:W-:Y:S02]  /*0dd0*/  ISETP.NE.AND P0, PT, R2, RZ, PT ;  /* 0x000000ff0200720c */ /* 0x000fe40003f05270 */
[----:B------:R-:W-:Y:S01]  /*0de0*/  IADD3 R3, PT, PT, R3, 0x1, RZ ;  /* 0x0000000103037810 */ /* 0x000fe20007ffe0ff */
[----:B--2---:R-:W-:-:S10]  /*0df0*/  FFMA R6, R9, R10, R6 ;  /* 0x0000000a09067223 */ /* 0x004fd40000000006 */
[----:B------:R-:W-:Y:S05]  /*0e00*/  @P0 BRA `(.L_x_9) ;  /* 0xfffffffc00d40947 */ /* 0x000fea000383ffff */
.L_x_1:
[----:B------:R-:W-:Y:S05]  /*0e10*/  BSYNC.RECONVERGENT B0 ;  /* 0x0000000000007941 */ /* 0x000fea0003800200 */
.L_x_0:
[----:B------:R-:W0:Y:S02]  /*0e20*/  LDC.64 R2, c[0x0][0x3a8] ;  /* 0x0000ea00ff027b82 */ /* 0x000e240000000a00 */
[----:B0-----:R-:W-:-:S05]  /*0e30*/  IMAD.WIDE R2, R0, 0x4, R2 ;  /* 0x0000000400027825 */ /* 0x001fca00078e0202 */
[----:B------:R-:W-:Y:S01]  /*0e40*/  STG.E desc[UR4][R2.64], R6 ;  /* 0x0000000602007986 */ /* 0x000fe2000c101904 */
[----:B------:R-:W-:Y:S05]  /*0e50*/  EXIT ;  /* 0x000000000000794d */ /* 0x000fea0003800000 */
.L_x_10:
[----:B------:R-:W-:-:S00]  /*0e60*/  BRA `(.L_x_10) ;  /* 0xfffffffc00fc7947 */ /* 0x000fc0000383ffff */
[----:B------:R-:W-:-:S00]  /*0e70*/  NOP ;  /* 0x0000000000007918 */ /* 0x000fc00000000000 */
        /* <DEDUP_REMOVED lines=8> */
.L_x_11:


//--------------------- .nv.shared.reserved.0     --------------------------
	.section	.nv.shared.reserved.0,"aw",@nobits
	.weak		__nv_reservedSMEM_offset_0_alias
	.size		__nv_reservedSMEM_offset_0_alias, 0, 64
	.other		__nv_reservedSMEM_offset_0_alias,@"STO_CUDA_RESERVED_SHARED STV_DEFAULT"
__nv_reservedSMEM_offset_0_alias:
	.zero		0
	.zero		64


//--------------------- .nv.constant0._Z2mviPiS_PfS0_S0_ --------------------------
	.section	.nv.constant0._Z2mviPiS_PfS0_S0_,"a",@progbits
	.sectionflags	@""
	.align	4
.nv.constant0._Z2mviPiS_PfS0_S0_:
	.zero		944


//--------------------- SYMBOLS --------------------------

	.type		.nv.reservedSmem.offset0,@object
	.size		.nv.reservedSmem.offset0,0x4
